//
// Generated by NVIDIA NVVM Compiler
//
// Compiler Build ID: CL-36424714
// Cuda compilation tools, release 13.0, V13.0.88
// Based on NVVM 20.0.0
//

.version 9.0
.target sm_100
.address_size 64

	// .globl	_Z17reduceBlksKernel1PiS_i

.visible .entry _Z17reduceBlksKernel1PiS_i(
	.param .u64 .ptr .align 1 _Z17reduceBlksKernel1PiS_i_param_0,
	.param .u64 .ptr .align 1 _Z17reduceBlksKernel1PiS_i_param_1,
	.param .u32 _Z17reduceBlksKernel1PiS_i_param_2
)
{
	.reg .pred 	%p<6>;
	.reg .b32 	%r<21>;
	.reg .b64 	%rd<11>;

	ld.param.u64 	%rd4, [_Z17reduceBlksKernel1PiS_i_param_0];
	ld.param.u64 	%rd3, [_Z17reduceBlksKernel1PiS_i_param_1];
	ld.param.u32 	%r7, [_Z17reduceBlksKernel1PiS_i_param_2];
	cvta.to.global.u64 	%rd1, %rd4;
	mov.u32 	%r9, %ctaid.x;
	mov.u32 	%r1, %ntid.x;
	mul.lo.s32 	%r10, %r1, %r9;
	shl.b32 	%r2, %r10, 1;
	mov.u32 	%r3, %tid.x;
	shl.b32 	%r11, %r3, 1;
	add.s32 	%r4, %r2, %r11;
	mul.wide.s32 	%rd5, %r4, 4;
	add.s64 	%rd2, %rd1, %rd5;
	mov.b32 	%r20, 1;
$L__BB0_1:
	add.s32 	%r12, %r20, -1;
	and.b32  	%r13, %r12, %r3;
	setp.ne.s32 	%p1, %r13, 0;
	add.s32 	%r14, %r20, %r4;
	setp.ge.s32 	%p2, %r14, %r7;
	or.pred  	%p3, %p1, %p2;
	@%p3 bra 	$L__BB0_3;
	mul.wide.u32 	%rd6, %r20, 4;
	add.s64 	%rd7, %rd2, %rd6;
	ld.global.u32 	%r15, [%rd7];
	ld.global.u32 	%r16, [%rd2];
	add.s32 	%r17, %r16, %r15;
	st.global.u32 	[%rd2], %r17;
$L__BB0_3:
	bar.sync 	0;
	shl.b32 	%r6, %r20, 1;
	setp.lt.u32 	%p4, %r20, %r1;
	mov.u32 	%r20, %r6;
	@%p4 bra 	$L__BB0_1;
	setp.ne.s32 	%p5, %r3, 0;
	@%p5 bra 	$L__BB0_6;
	mul.wide.s32 	%rd8, %r2, 4;
	add.s64 	%rd9, %rd1, %rd8;
	ld.global.u32 	%r18, [%rd9];
	cvta.to.global.u64 	%rd10, %rd3;
	atom.global.add.u32 	%r19, [%rd10], %r18;
$L__BB0_6:
	ret;

}
	// .globl	_Z17reduceBlksKernel2PiS_i
.visible .entry _Z17reduceBlksKernel2PiS_i(
	.param .u64 .ptr .align 1 _Z17reduceBlksKernel2PiS_i_param_0,
	.param .u64 .ptr .align 1 _Z17reduceBlksKernel2PiS_i_param_1,
	.param .u32 _Z17reduceBlksKernel2PiS_i_param_2
)
{
	.reg .pred 	%p<5>;
	.reg .b32 	%r<24>;
	.reg .b64 	%rd<11>;

	ld.param.u64 	%rd3, [_Z17reduceBlksKernel2PiS_i_param_0];
	ld.param.u64 	%rd2, [_Z17reduceBlksKernel2PiS_i_param_1];
	ld.param.u32 	%r9, [_Z17reduceBlksKernel2PiS_i_param_2];
	cvta.to.global.u64 	%rd1, %rd3;
	mov.u32 	%r11, %ctaid.x;
	mov.u32 	%r1, %ntid.x;
	mul.lo.s32 	%r12, %r1, %r11;
	shl.b32 	%r2, %r12, 1;
	mov.u32 	%r3, %tid.x;
	shl.b32 	%r4, %r3, 1;
	mov.b32 	%r23, 1;
$L__BB1_1:
	mov.u32 	%r5, %r23;
	add.s32 	%r13, %r5, -1;
	not.b32 	%r14, %r5;
	and.b32  	%r15, %r14, %r13;
	popc.b32 	%r16, %r15;
	shr.u32 	%r17, %r1, %r16;
	setp.ge.u32 	%p1, %r3, %r17;
	@%p1 bra 	$L__BB1_4;
	mad.lo.s32 	%r6, %r4, %r5, %r2;
	add.s32 	%r7, %r6, %r5;
	setp.ge.s32 	%p2, %r7, %r9;
	@%p2 bra 	$L__BB1_4;
	mul.wide.s32 	%rd4, %r7, 4;
	add.s64 	%rd5, %rd1, %rd4;
	ld.global.u32 	%r18, [%rd5];
	mul.wide.s32 	%rd6, %r6, 4;
	add.s64 	%rd7, %rd1, %rd6;
	ld.global.u32 	%r19, [%rd7];
	add.s32 	%r20, %r19, %r18;
	st.global.u32 	[%rd7], %r20;
$L__BB1_4:
	bar.sync 	0;
	shl.b32 	%r23, %r5, 1;
	setp.lt.u32 	%p3, %r5, %r1;
	@%p3 bra 	$L__BB1_1;
	setp.ne.s32 	%p4, %r3, 0;
	@%p4 bra 	$L__BB1_7;
	mul.wide.s32 	%rd8, %r2, 4;
	add.s64 	%rd9, %rd1, %rd8;
	ld.global.u32 	%r21, [%rd9];
	cvta.to.global.u64 	%rd10, %rd2;
	atom.global.add.u32 	%r22, [%rd10], %r21;
$L__BB1_7:
	ret;

}
	// .globl	_Z17reduceBlksKernel3PiS_i
.visible .entry _Z17reduceBlksKernel3PiS_i(
	.param .u64 .ptr .align 1 _Z17reduceBlksKernel3PiS_i_param_0,
	.param .u64 .ptr .align 1 _Z17reduceBlksKernel3PiS_i_param_1,
	.param .u32 _Z17reduceBlksKernel3PiS_i_param_2
)
{
	.reg .pred 	%p<5>;
	.reg .b32 	%r<18>;
	.reg .b64 	%rd<11>;

	ld.param.u64 	%rd4, [_Z17reduceBlksKernel3PiS_i_param_0];
	ld.param.u64 	%rd3, [_Z17reduceBlksKernel3PiS_i_param_1];
	ld.param.u32 	%r7, [_Z17reduceBlksKernel3PiS_i_param_2];
	cvta.to.global.u64 	%rd1, %rd4;
	mov.u32 	%r8, %ctaid.x;
	mov.u32 	%r17, %ntid.x;
	mul.lo.s32 	%r9, %r17, %r8;
	shl.b32 	%r2, %r9, 1;
	mov.u32 	%r3, %tid.x;
	add.s32 	%r4, %r2, %r3;
	mul.wide.s32 	%rd5, %r4, 4;
	add.s64 	%rd2, %rd1, %rd5;
$L__BB2_1:
	mov.u32 	%r5, %r17;
	setp.ge.u32 	%p1, %r3, %r5;
	@%p1 bra 	$L__BB2_4;
	add.s32 	%r10, %r5, %r4;
	setp.ge.s32 	%p2, %r10, %r7;
	@%p2 bra 	$L__BB2_4;
	shl.b32 	%r11, %r5, 2;
	cvt.u64.u32 	%rd6, %r11;
	add.s64 	%rd7, %rd2, %rd6;
	ld.global.u32 	%r12, [%rd7];
	ld.global.u32 	%r13, [%rd2];
	add.s32 	%r14, %r13, %r12;
	st.global.u32 	[%rd2], %r14;
$L__BB2_4:
	bar.sync 	0;
	shr.u32 	%r17, %r5, 1;
	setp.gt.u32 	%p3, %r5, 1;
	@%p3 bra 	$L__BB2_1;
	setp.ne.s32 	%p4, %r3, 0;
	@%p4 bra 	$L__BB2_7;
	mul.wide.s32 	%rd8, %r2, 4;
	add.s64 	%rd9, %rd1, %rd8;
	ld.global.u32 	%r15, [%rd9];
	cvta.to.global.u64 	%rd10, %rd3;
	atom.global.add.u32 	%r16, [%rd10], %r15;
$L__BB2_7:
	ret;

}


// ===== COMPILED SASS (sm_100) =====

	.target	sm_100

	.elftype	@"ET_EXEC"


//--------------------- .note.nv.tkinfo           --------------------------
	.section	.note.nv.tkinfo,"",@"SHT_NOTE"
	.sectionflags	@"SHF_NOTE_NV_TKINFO"
	.tkinfo
        /*0018*/ 	.word	0x00000002
        /*0030*/ 	.string	""
        /*0030*/ 	.string	"ptxas"
        /*0030*/ 	.string	"Cuda compilation tools, release 13.0, V13.0.88"
        /*0030*/ 	.string	"Build cuda_13.0.r13.0/compiler.36424714_0"
        /*0030*/ 	.string	"-arch sm_100 -m 64 "



//--------------------- .note.nv.cuinfo           --------------------------
	.section	.note.nv.cuinfo,"",@"SHT_NOTE"
	.sectionflags	@"SHF_NOTE_NV_CUINFO"
        /*0018*/ 	.short	0x0002
        /*001a*/ 	.short	0x0064
        /*001c*/ 	.short	0x0082
	.zero		2


//--------------------- .nv.info                  --------------------------
	.section	.nv.info,"",@"SHT_CUDA_INFO"
	.align	4


	//----- nvinfo : EIATTR_REGCOUNT
	.align		4
        /*0000*/ 	.byte	0x04, 0x2f
        /*0002*/ 	.short	(.L_1 - .L_0)
	.align		4
.L_0:
        /*0004*/ 	.word	index@(_Z17reduceBlksKernel1PiS_i)
        /*0008*/ 	.word	0x00000010


	//----- nvinfo : EIATTR_FRAME_SIZE
	.align		4
.L_1:
        /*000c*/ 	.byte	0x04, 0x11
        /*000e*/ 	.short	(.L_3 - .L_2)
	.align		4
.L_2:
        /*0010*/ 	.word	index@(_Z17reduceBlksKernel1PiS_i)
        /*0014*/ 	.word	0x00000000


	//----- nvinfo : EIATTR_REGCOUNT
	.align		4
.L_3:
        /*0018*/ 	.byte	0x04, 0x2f
        /*001a*/ 	.short	(.L_5 - .L_4)
	.align		4
.L_4:
        /*001c*/ 	.word	index@(_Z17reduceBlksKernel2PiS_i)
        /*0020*/ 	.word	0x00000010


	//----- nvinfo : EIATTR_FRAME_SIZE
	.align		4
.L_5:
        /*0024*/ 	.byte	0x04, 0x11
        /*0026*/ 	.short	(.L_7 - .L_6)
	.align		4
.L_6:
        /*0028*/ 	.word	index@(_Z17reduceBlksKernel2PiS_i)
        /*002c*/ 	.word	0x00000000


	//----- nvinfo : EIATTR_REGCOUNT
	.align		4
.L_7:
        /*0030*/ 	.byte	0x04, 0x2f
        /*0032*/ 	.short	(.L_9 - .L_8)
	.align		4
.L_8:
        /*0034*/ 	.word	index@(_Z17reduceBlksKernel3PiS_i)
        /*0038*/ 	.word	0x0000000e


	//----- nvinfo : EIATTR_FRAME_SIZE
	.align		4
.L_9:
        /*003c*/ 	.byte	0x04, 0x11
        /*003e*/ 	.short	(.L_11 - .L_10)
	.align		4
.L_10:
        /*0040*/ 	.word	index@(_Z17reduceBlksKernel3PiS_i)
        /*0044*/ 	.word	0x00000000


	//----- nvinfo : EIATTR_MIN_STACK_SIZE
	.align		4
.L_11:
        /*0048*/ 	.byte	0x04, 0x12
        /*004a*/ 	.short	(.L_13 - .L_12)
	.align		4
.L_12:
        /*004c*/ 	.word	index@(_Z17reduceBlksKernel3PiS_i)
        /*0050*/ 	.word	0x00000000


	//----- nvinfo : EIATTR_MIN_STACK_SIZE
	.align		4
.L_13:
        /*0054*/ 	.byte	0x04, 0x12
        /*0056*/ 	.short	(.L_15 - .L_14)
	.align		4
.L_14:
        /*0058*/ 	.word	index@(_Z17reduceBlksKernel2PiS_i)
        /*005c*/ 	.word	0x00000000


	//----- nvinfo : EIATTR_MIN_STACK_SIZE
	.align		4
.L_15:
        /*0060*/ 	.byte	0x04, 0x12
        /*0062*/ 	.short	(.L_17 - .L_16)
	.align		4
.L_16:
        /*0064*/ 	.word	index@(_Z17reduceBlksKernel1PiS_i)
        /*0068*/ 	.word	0x00000000
.L_17:


//--------------------- .nv.compat                --------------------------
	.section	.nv.compat,"",@"SHT_CUDA_COMPAT_INFO"
	.align	4
        /*0000*/ 	.byte	0x02, 0x09, 0x00, 0x00, 0x02, 0x02, 0x01, 0x00, 0x02, 0x05, 0x05, 0x00, 0x03, 0x07, 0x01, 0x01
        /*0010*/ 	.byte	0x02, 0x03, 0x00, 0x00, 0x02, 0x06, 0x01, 0x00, 0x04, 0x0b, 0x08, 0x00, 0x09, 0x00, 0x00, 0x00
        /*0020*/ 	.byte	0x00, 0x00, 0x00, 0x00


//--------------------- .nv.info._Z17reduceBlksKernel3PiS_i --------------------------
	.section	.nv.info._Z17reduceBlksKernel3PiS_i,"",@"SHT_CUDA_INFO"
	.sectionflags	@""
	.align	4


	//----- nvinfo : EIATTR_CUDA_API_VERSION
	.align		4
        /*0000*/ 	.byte	0x04, 0x37
        /*0002*/ 	.short	(.L_19 - .L_18)
.L_18:
        /*0004*/ 	.word	0x00000082


	//----- nvinfo : EIATTR_KPARAM_INFO
	.align		4
.L_19:
        /*0008*/ 	.byte	0x04, 0x17
        /*000a*/ 	.short	(.L_21 - .L_20)
.L_20:
        /*000c*/ 	.word	0x00000000
        /*0010*/ 	.short	0x0002
        /*0012*/ 	.short	0x0010
        /*0014*/ 	.byte	0x00, 0xf0, 0x11, 0x00


	//----- nvinfo : EIATTR_KPARAM_INFO
	.align		4
.L_21:
        /*0018*/ 	.byte	0x04, 0x17
        /*001a*/ 	.short	(.L_23 - .L_22)
.L_22:
        /*001c*/ 	.word	0x00000000
        /*0020*/ 	.short	0x0001
        /*0022*/ 	.short	0x0008
        /*0024*/ 	.byte	0x00, 0xf5, 0x21, 0x00


	//----- nvinfo : EIATTR_KPARAM_INFO
	.align		4
.L_23:
        /*0028*/ 	.byte	0x04, 0x17
        /*002a*/ 	.short	(.L_25 - .L_24)
.L_24:
        /*002c*/ 	.word	0x00000000
        /*0030*/ 	.short	0x0000
        /*0032*/ 	.short	0x0000
        /*0034*/ 	.byte	0x00, 0xf5, 0x21, 0x00


	//----- nvinfo : EIATTR_SPARSE_MMA_MASK
	.align		4
.L_25:
        /*0038*/ 	.byte	0x03, 0x50
        /*003a*/ 	.short	0x0000


	//----- nvinfo : EIATTR_MAXREG_COUNT
	.align		4
        /*003c*/ 	.byte	0x03, 0x1b
        /*003e*/ 	.short	0x00ff


	//----- nvinfo : EIATTR_NUM_BARRIERS
	.align		4
        /*0040*/ 	.byte	0x02, 0x4c
        /*0042*/ 	.byte	0x01
	.zero		1


	//----- nvinfo : EIATTR_MERCURY_ISA_VERSION
	.align		4
        /*0044*/ 	.byte	0x03, 0x5f
        /*0046*/ 	.short	0x0101


	//----- nvinfo : EIATTR_VRC_CTA_INIT_COUNT
	.align		4
        /*0048*/ 	.byte	0x02, 0x4a
	.zero		1
	.zero		1


	//----- nvinfo : EIATTR_EXIT_INSTR_OFFSETS
	.align		4
        /*004c*/ 	.byte	0x04, 0x1c
        /*004e*/ 	.short	(.L_27 - .L_26)


	//   ....[0]....
.L_26:
        /*0050*/ 	.word	0x000001c0


	//   ....[1]....
        /*0054*/ 	.word	0x00000220


	//----- nvinfo : EIATTR_CRS_STACK_SIZE
	.align		4
.L_27:
        /*0058*/ 	.byte	0x04, 0x1e
        /*005a*/ 	.short	(.L_29 - .L_28)
.L_28:
        /*005c*/ 	.word	0x00000000


	//----- nvinfo : EIATTR_CBANK_PARAM_SIZE
	.align		4
.L_29:
        /*0060*/ 	.byte	0x03, 0x19
        /*0062*/ 	.short	0x0014


	//----- nvinfo : EIATTR_PARAM_CBANK
	.align		4
        /*0064*/ 	.byte	0x04, 0x0a
        /*0066*/ 	.short	(.L_31 - .L_30)
	.align		4
.L_30:
        /*0068*/ 	.word	index@(.nv.constant0._Z17reduceBlksKernel3PiS_i)
        /*006c*/ 	.short	0x0380
        /*006e*/ 	.short	0x0014


	//----- nvinfo : EIATTR_SW_WAR
	.align		4
.L_31:
        /*0070*/ 	.byte	0x04, 0x36
        /*0072*/ 	.short	(.L_33 - .L_32)
.L_32:
        /*0074*/ 	.word	0x00000008
.L_33:


//--------------------- .nv.info._Z17reduceBlksKernel2PiS_i --------------------------
	.section	.nv.info._Z17reduceBlksKernel2PiS_i,"",@"SHT_CUDA_INFO"
	.sectionflags	@""
	.align	4


	//----- nvinfo : EIATTR_CUDA_API_VERSION
	.align		4
        /*0000*/ 	.byte	0x04, 0x37
        /*0002*/ 	.short	(.L_35 - .L_34)
.L_34:
        /*0004*/ 	.word	0x00000082


	//----- nvinfo : EIATTR_KPARAM_INFO
	.align		4
.L_35:
        /*0008*/ 	.byte	0x04, 0x17
        /*000a*/ 	.short	(.L_37 - .L_36)
.L_36:
        /*000c*/ 	.word	0x00000000
        /*0010*/ 	.short	0x0002
        /*0012*/ 	.short	0x0010
        /*0014*/ 	.byte	0x00, 0xf0, 0x11, 0x00


	//----- nvinfo : EIATTR_KPARAM_INFO
	.align		4
.L_37:
        /*0018*/ 	.byte	0x04, 0x17
        /*001a*/ 	.short	(.L_39 - .L_38)
.L_38:
        /*001c*/ 	.word	0x00000000
        /*0020*/ 	.short	0x0001
        /*0022*/ 	.short	0x0008
        /*0024*/ 	.byte	0x00, 0xf5, 0x21, 0x00


	//----- nvinfo : EIATTR_KPARAM_INFO
	.align		4
.L_39:
        /*0028*/ 	.byte	0x04, 0x17
        /*002a*/ 	.short	(.L_41 - .L_40)
.L_40:
        /*002c*/ 	.word	0x00000000
        /*0030*/ 	.short	0x0000
        /*0032*/ 	.short	0x0000
        /*0034*/ 	.byte	0x00, 0xf5, 0x21, 0x00


	//----- nvinfo : EIATTR_SPARSE_MMA_MASK
	.align		4
.L_41:
        /*0038*/ 	.byte	0x03, 0x50
        /*003a*/ 	.short	0x0000


	//----- nvinfo : EIATTR_MAXREG_COUNT
	.align		4
        /*003c*/ 	.byte	0x03, 0x1b
        /*003e*/ 	.short	0x00ff


	//----- nvinfo : EIATTR_NUM_BARRIERS
	.align		4
        /*0040*/ 	.byte	0x02, 0x4c
        /*0042*/ 	.byte	0x01
	.zero		1


	//----- nvinfo : EIATTR_MERCURY_ISA_VERSION
	.align		4
        /*0044*/ 	.byte	0x03, 0x5f
        /*0046*/ 	.short	0x0101


	//----- nvinfo : EIATTR_VRC_CTA_INIT_COUNT
	.align		4
        /*0048*/ 	.byte	0x02, 0x4a
	.zero		1
	.zero		1


	//----- nvinfo : EIATTR_EXIT_INSTR_OFFSETS
	.align		4
        /*004c*/ 	.byte	0x04, 0x1c
        /*004e*/ 	.short	(.L_43 - .L_42)


	//   ....[0]....
.L_42:
        /*0050*/ 	.word	0x00000220


	//   ....[1]....
        /*0054*/ 	.word	0x00000280


	//----- nvinfo : EIATTR_CRS_STACK_SIZE
	.align		4
.L_43:
        /*0058*/ 	.byte	0x04, 0x1e
        /*005a*/ 	.short	(.L_45 - .L_44)
.L_44:
        /*005c*/ 	.word	0x00000000


	//----- nvinfo : EIATTR_CBANK_PARAM_SIZE
	.align		4
.L_45:
        /*0060*/ 	.byte	0x03, 0x19
        /*0062*/ 	.short	0x0014


	//----- nvinfo : EIATTR_PARAM_CBANK
	.align		4
        /*0064*/ 	.byte	0x04, 0x0a
        /*0066*/ 	.short	(.L_47 - .L_46)
	.align		4
.L_46:
        /*0068*/ 	.word	index@(.nv.constant0._Z17reduceBlksKernel2PiS_i)
        /*006c*/ 	.short	0x0380
        /*006e*/ 	.short	0x0014


	//----- nvinfo : EIATTR_SW_WAR
	.align		4
.L_47:
        /*0070*/ 	.byte	0x04, 0x36
        /*0072*/ 	.short	(.L_49 - .L_48)
.L_48:
        /*0074*/ 	.word	0x00000008
.L_49:


//--------------------- .nv.info._Z17reduceBlksKernel1PiS_i --------------------------
	.section	.nv.info._Z17reduceBlksKernel1PiS_i,"",@"SHT_CUDA_INFO"
	.sectionflags	@""
	.align	4


	//----- nvinfo : EIATTR_CUDA_API_VERSION
	.align		4
        /*0000*/ 	.byte	0x04, 0x37
        /*0002*/ 	.short	(.L_51 - .L_50)
.L_50:
        /*0004*/ 	.word	0x00000082


	//----- nvinfo : EIATTR_KPARAM_INFO
	.align		4
.L_51:
        /*0008*/ 	.byte	0x04, 0x17
        /*000a*/ 	.short	(.L_53 - .L_52)
.L_52:
        /*000c*/ 	.word	0x00000000
        /*0010*/ 	.short	0x0002
        /*0012*/ 	.short	0x0010
        /*0014*/ 	.byte	0x00, 0xf0, 0x11, 0x00


	//----- nvinfo : EIATTR_KPARAM_INFO
	.align		4
.L_53:
        /*0018*/ 	.byte	0x04, 0x17
        /*001a*/ 	.short	(.L_55 - .L_54)
.L_54:
        /*001c*/ 	.word	0x00000000
        /*0020*/ 	.short	0x0001
        /*0022*/ 	.short	0x0008
        /*0024*/ 	.byte	0x00, 0xf5, 0x21, 0x00


	//----- nvinfo : EIATTR_KPARAM_INFO
	.align		4
.L_55:
        /*0028*/ 	.byte	0x04, 0x17
        /*002a*/ 	.short	(.L_57 - .L_56)
.L_56:
        /*002c*/ 	.word	0x00000000
        /*0030*/ 	.short	0x0000
        /*0032*/ 	.short	0x0000
        /*0034*/ 	.byte	0x00, 0xf5, 0x21, 0x00


	//----- nvinfo : EIATTR_SPARSE_MMA_MASK
	.align		4
.L_57:
        /*0038*/ 	.byte	0x03, 0x50
        /*003a*/ 	.short	0x0000


	//----- nvinfo : EIATTR_MAXREG_COUNT
	.align		4
        /*003c*/ 	.byte	0x03, 0x1b
        /*003e*/ 	.short	0x00ff


	//----- nvinfo : EIATTR_NUM_BARRIERS
	.align		4
        /*0040*/ 	.byte	0x02, 0x4c
        /*0042*/ 	.byte	0x01
	.zero		1


	//----- nvinfo : EIATTR_MERCURY_ISA_VERSION
	.align		4
        /*0044*/ 	.byte	0x03, 0x5f
        /*0046*/ 	.short	0x0101


	//----- nvinfo : EIATTR_VRC_CTA_INIT_COUNT
	.align		4
        /*0048*/ 	.byte	0x02, 0x4a
	.zero		1
	.zero		1


	//----- nvinfo : EIATTR_EXIT_INSTR_OFFSETS
	.align		4
        /*004c*/ 	.byte	0x04, 0x1c
        /*004e*/ 	.short	(.L_59 - .L_58)


	//   ....[0]....
.L_58:
        /*0050*/ 	.word	0x000001d0


	//   ....[1]....
        /*0054*/ 	.word	0x00000230


	//----- nvinfo : EIATTR_CRS_STACK_SIZE
	.align		4
.L_59:
        /*0058*/ 	.byte	0x04, 0x1e
        /*005a*/ 	.short	(.L_61 - .L_60)
.L_60:
        /*005c*/ 	.word	0x00000000


	//----- nvinfo : EIATTR_CBANK_PARAM_SIZE
	.align		4
.L_61:
        /*0060*/ 	.byte	0x03, 0x19
        /*0062*/ 	.short	0x0014


	//----- nvinfo : EIATTR_PARAM_CBANK
	.align		4
        /*0064*/ 	.byte	0x04, 0x0a
        /*0066*/ 	.short	(.L_63 - .L_62)
	.align		4
.L_62:
        /*0068*/ 	.word	index@(.nv.constant0._Z17reduceBlksKernel1PiS_i)
        /*006c*/ 	.short	0x0380
        /*006e*/ 	.short	0x0014


	//----- nvinfo : EIATTR_SW_WAR
	.align		4
.L_63:
        /*0070*/ 	.byte	0x04, 0x36
        /*0072*/ 	.short	(.L_65 - .L_64)
.L_64:
        /*0074*/ 	.word	0x00000008
.L_65:


//--------------------- .nv.callgraph             --------------------------
	.section	.nv.callgraph,"",@"SHT_CUDA_CALLGRAPH"
	.align	4
	.sectionentsize	8
	.align		4
        /*0000*/ 	.word	0x00000000
	.align		4
        /*0004*/ 	.word	0xffffffff
	.align		4
        /*0008*/ 	.word	0x00000000
	.align		4
        /*000c*/ 	.word	0xfffffffe
	.align		4
        /*0010*/ 	.word	0x00000000
	.align		4
        /*0014*/ 	.word	0xfffffffd
	.align		4
        /*0018*/ 	.word	0x00000000
	.align		4
        /*001c*/ 	.word	0xfffffffc


//--------------------- .text._Z17reduceBlksKernel3PiS_i --------------------------
	.section	.text._Z17reduceBlksKernel3PiS_i,"ax",@progbits
	.align	128
        .global         _Z17reduceBlksKernel3PiS_i
        .type           _Z17reduceBlksKernel3PiS_i,@function
        .size           _Z17reduceBlksKernel3PiS_i,(.L_x_12 - _Z17reduceBlksKernel3PiS_i)
        .other          _Z17reduceBlksKernel3PiS_i,@"STO_CUDA_ENTRY STV_DEFAULT"
_Z17reduceBlksKernel3PiS_i:
.text._Z17reduceBlksKernel3PiS_i:
[----:B------:R-:W-:Y:S08]  /*0000*/  LDC R1, c[0x0][0x37c] ;  /* 0x0000df00ff017b82 */ /* 0x000ff00000000800 */
[----:B------:R-:W0:Y:S01]  /*0010*/  S2UR UR6, SR_CTAID.X ;  /* 0x00000000000679c3 */ /* 0x000e220000002500 */
[----:B------:R-:W1:Y:S01]  /*0020*/  S2R R8, SR_TID.X ;  /* 0x0000000000087919 */ /* 0x000e620000002100 */
[----:B------:R-:W2:Y:S06]  /*0030*/  LDCU.64 UR4, c[0x0][0x358] ;  /* 0x00006b00ff0477ac */ /* 0x000eac0008000a00 */
[----:B------:R-:W0:Y:S08]  /*0040*/  LDC R6, c[0x0][0x360] ;  /* 0x0000d800ff067b82 */ /* 0x000e300000000800 */
[----:B------:R-:W3:Y:S01]  /*0050*/  LDC.64 R2, c[0x0][0x380] ;  /* 0x0000e000ff027b82 */ /* 0x000ee20000000a00 */
[----:B0-----:R-:W-:Y:S01]  /*0060*/  IMAD R0, R6, UR6, RZ ;  /* 0x0000000606007c24 */ /* 0x001fe2000f8e02ff */
[----:B------:R-:W0:Y:S03]  /*0070*/  LDCU UR6, c[0x0][0x390] ;  /* 0x00007200ff0677ac */ /* 0x000e260008000800 */
[----:B------:R-:W-:-:S04]  /*0080*/  IMAD.SHL.U32 R7, R0, 0x2, RZ ;  /* 0x0000000200077824 */ /* 0x000fc800078e00ff */
[----:B-1----:R-:W-:-:S04]  /*0090*/  IMAD.IADD R9, R7, 0x1, R8 ;  /* 0x0000000107097824 */ /* 0x002fc800078e0208 */
[----:B--23--:R-:W-:-:S07]  /*00a0*/  IMAD.WIDE R2, R9, 0x4, R2 ;  /* 0x0000000409027825 */ /* 0x00cfce00078e0202 */
.L_x_2:
[----:B------:R-:W-:Y:S01]  /*00b0*/  IADD3 R0, PT, PT, R9, R6, RZ ;  /* 0x0000000609007210 */ /* 0x000fe20007ffe0ff */
[----:B------:R-:W-:Y:S03]  /*00c0*/  BSSY.RECONVERGENT B0, `(.L_x_0) ;  /* 0x000000a000007945 */ /* 0x000fe60003800200 */
[----:B0-----:R-:W-:-:S04]  /*00d0*/  ISETP.GE.AND P0, PT, R0, UR6, PT ;  /* 0x0000000600007c0c */ /* 0x001fc8000bf06270 */
[----:B------:R-:W-:-:S13]  /*00e0*/  ISETP.GE.U32.OR P0, PT, R8, R6, P0 ;  /* 0x000000060800720c */ /* 0x000fda0000706470 */
[----:B------:R-:W-:Y:S05]  /*00f0*/  @P0 BRA `(.L_x_1) ;  /* 0x0000000000180947 */ /* 0x000fea0003800000 */
[----:B------:R-:W-:Y:S01]  /*0100*/  LEA R4, P0, R6, R2, 0x2 ;  /* 0x0000000206047211 */ /* 0x000fe200078010ff */
[----:B------:R-:W2:Y:S04]  /*0110*/  LDG.E R11, desc[UR4][R2.64] ;  /* 0x00000004020b7981 */ /* 0x000ea8000c1e1900 */
[----:B------:R-:W-:-:S05]  /*0120*/  IMAD.X R5, RZ, RZ, R3, P0 ;  /* 0x000000ffff057224 */ /* 0x000fca00000e0603 */
[----:B------:R-:W2:Y:S02]  /*0130*/  LDG.E R4, desc[UR4][R4.64] ;  /* 0x0000000404047981 */ /* 0x000ea4000c1e1900 */
[----:B--2---:R-:W-:-:S05]  /*0140*/  IADD3 R11, PT, PT, R4, R11, RZ ;  /* 0x0000000b040b7210 */ /* 0x004fca0007ffe0ff */
[----:B------:R0:W-:Y:S02]  /*0150*/  STG.E desc[UR4][R2.64], R11 ;  /* 0x0000000b02007986 */ /* 0x0001e4000c101904 */
.L_x_1:
[----:B------:R-:W-:Y:S05]  /*0160*/  BSYNC.RECONVERGENT B0 ;  /* 0x0000000000007941 */ /* 0x000fea0003800200 */
.L_x_0:
[----:B------:R-:W-:Y:S01]  /*0170*/  BAR.SYNC.DEFER_BLOCKING 0x0 ;  /* 0x0000000000007b1d */ /* 0x000fe20000010000 */
[----:B------:R-:W-:Y:S02]  /*0180*/  ISETP.GT.U32.AND P0, PT, R6, 0x1, PT ;  /* 0x000000010600780c */ /* 0x000fe40003f04070 */
[----:B------:R-:W-:-:S11]  /*0190*/  SHF.R.U32.HI R6, RZ, 0x1, R6 ;  /* 0x00000001ff067819 */ /* 0x000fd60000011606 */
[----:B------:R-:W-:Y:S05]  /*01a0*/  @P0 BRA `(.L_x_2) ;  /* 0xfffffffc00c00947 */ /* 0x000fea000383ffff */
[----:B------:R-:W-:-:S13]  /*01b0*/  ISETP.NE.AND P0, PT, R8, RZ, PT ;  /* 0x000000ff0800720c */ /* 0x000fda0003f05270 */
[----:B------:R-:W-:Y:S05]  /*01c0*/  @P0 EXIT ;  /* 0x000000000000094d */ /* 0x000fea0003800000 */
[----:B0-----:R-:W0:Y:S02]  /*01d0*/  LDC.64 R2, c[0x0][0x380] ;  /* 0x0000e000ff027b82 */ /* 0x001e240000000a00 */
[----:B0-----:R-:W-:-:S06]  /*01e0*/  IMAD.WIDE R2, R7, 0x4, R2 ;  /* 0x0000000407027825 */ /* 0x001fcc00078e0202 */
[----:B------:R-:W2:Y:S01]  /*01f0*/  LDG.E R3, desc[UR4][R2.64] ;  /* 0x0000000402037981 */ /* 0x000ea2000c1e1900 */
[----:B------:R-:W2:Y:S03]  /*0200*/  LDC.64 R4, c[0x0][0x388] ;  /* 0x0000e200ff047b82 */ /* 0x000ea60000000a00 */
[----:B--2---:R-:W-:Y:S01]  /*0210*/  REDG.E.ADD.STRONG.GPU desc[UR4][R4.64], R3 ;  /* 0x000000030400798e */ /* 0x004fe2000c12e104 */
[----:B------:R-:W-:Y:S05]  /*0220*/  EXIT ;  /* 0x000000000000794d */ /* 0x000fea0003800000 */
.L_x_3:
[----:B------:R-:W-:-:S00]  /*0230*/  BRA `(.L_x_3) ;  /* 0xfffffffc00fc7947 */ /* 0x000fc0000383ffff */
[----:B------:R-:W-:-:S00]  /*0240*/  NOP ;  /* 0x0000000000007918 */ /* 0x000fc00000000000 */
        /* <DEDUP_REMOVED lines=11> */
.L_x_12:


//--------------------- .text._Z17reduceBlksKernel2PiS_i --------------------------
	.section	.text._Z17reduceBlksKernel2PiS_i,"ax",@progbits
	.align	128
        .global         _Z17reduceBlksKernel2PiS_i
        .type           _Z17reduceBlksKernel2PiS_i,@function
        .size           _Z17reduceBlksKernel2PiS_i,(.L_x_13 - _Z17reduceBlksKernel2PiS_i)
        .other          _Z17reduceBlksKernel2PiS_i,@"STO_CUDA_ENTRY STV_DEFAULT"
_Z17reduceBlksKernel2PiS_i:
.text._Z17reduceBlksKernel2PiS_i:
[----:B------:R-:W-:Y:S01]  /*0000*/  LDC R1, c[0x0][0x37c] ;  /* 0x0000df00ff017b82 */ /* 0x000fe20000000800 */
[----:B------:R-:W0:Y:S07]  /*0010*/  S2R R13, SR_TID.X ;  /* 0x00000000000d7919 */ /* 0x000e2e0000002100 */
[----:B------:R-:W1:Y:S01]  /*0020*/  S2UR UR6, SR_CTAID.X ;  /* 0x00000000000679c3 */ /* 0x000e620000002500 */
[----:B------:R-:W-:Y:S01]  /*0030*/  IMAD.MOV.U32 R10, RZ, RZ, 0x1 ;  /* 0x00000001ff0a7424 */ /* 0x000fe200078e00ff */
[----:B------:R-:W2:Y:S01]  /*0040*/  LDCU.64 UR4, c[0x0][0x358] ;  /* 0x00006b00ff0477ac */ /* 0x000ea20008000a00 */
[----:B------:R-:W3:Y:S05]  /*0050*/  LDCU UR7, c[0x0][0x390] ;  /* 0x00007200ff0777ac */ /* 0x000eea0008000800 */
[----:B------:R-:W1:Y:S08]  /*0060*/  LDC R12, c[0x0][0x360] ;  /* 0x0000d800ff0c7b82 */ /* 0x000e700000000800 */
[----:B------:R-:W4:Y:S01]  /*0070*/  LDC.64 R2, c[0x0][0x380] ;  /* 0x0000e000ff027b82 */ /* 0x000f220000000a00 */
[----:B0-----:R-:W-:Y:S01]  /*0080*/  SHF.L.U32 R8, R13, 0x1, RZ ;  /* 0x000000010d087819 */ /* 0x001fe200000006ff */
[----:B-1----:R-:W-:-:S04]  /*0090*/  IMAD R0, R12, UR6, RZ ;  /* 0x000000060c007c24 */ /* 0x002fc8000f8e02ff */
[----:B--23--:R-:W-:-:S07]  /*00a0*/  IMAD.SHL.U32 R9, R0, 0x2, RZ ;  /* 0x0000000200097824 */ /* 0x00cfce00078e00ff */
.L_x_6:
[C---:B------:R-:W-:Y:S01]  /*00b0*/  IADD3 R5, PT, PT, R10.reuse, -0x1, RZ ;  /* 0xffffffff0a057810 */ /* 0x040fe20007ffe0ff */
[----:B------:R-:W-:Y:S03]  /*00c0*/  BSSY.RECONVERGENT B0, `(.L_x_4) ;  /* 0x0000010000007945 */ /* 0x000fe60003800200 */
[----:B------:R-:W-:-:S06]  /*00d0*/  LOP3.LUT R5, R10, R5, RZ, 0xc, !PT ;  /* 0x000000050a057212 */ /* 0x000fcc00078e0cff */
[----:B0-----:R-:W0:Y:S02]  /*00e0*/  POPC R5, R5 ;  /* 0x0000000500057309 */ /* 0x001e240000000000 */
[----:B0-----:R-:W-:-:S04]  /*00f0*/  SHF.R.U32.HI R0, RZ, R5, R12 ;  /* 0x00000005ff007219 */ /* 0x001fc8000001160c */
[----:B------:R-:W-:-:S13]  /*0100*/  ISETP.GE.U32.AND P0, PT, R13, R0, PT ;  /* 0x000000000d00720c */ /* 0x000fda0003f06070 */
[----:B------:R-:W-:Y:S05]  /*0110*/  @P0 BRA `(.L_x_5) ;  /* 0x0000000000280947 */ /* 0x000fea0003800000 */
[----:B------:R-:W-:-:S04]  /*0120*/  IMAD R7, R8, R10, R9 ;  /* 0x0000000a08077224 */ /* 0x000fc800078e0209 */
[----:B------:R-:W-:-:S05]  /*0130*/  IMAD.IADD R5, R7, 0x1, R10 ;  /* 0x0000000107057824 */ /* 0x000fca00078e020a */
[----:B------:R-:W-:-:S13]  /*0140*/  ISETP.GE.AND P0, PT, R5, UR7, PT ;  /* 0x0000000705007c0c */ /* 0x000fda000bf06270 */
[----:B------:R-:W-:Y:S05]  /*0150*/  @P0 BRA `(.L_x_5) ;  /* 0x0000000000180947 */ /* 0x000fea0003800000 */
[----:B----4-:R-:W-:-:S04]  /*0160*/  IMAD.WIDE R4, R5, 0x4, R2 ;  /* 0x0000000405047825 */ /* 0x010fc800078e0202 */
[----:B------:R-:W-:Y:S02]  /*0170*/  IMAD.WIDE R6, R7, 0x4, R2 ;  /* 0x0000000407067825 */ /* 0x000fe400078e0202 */
[----:B------:R-:W2:Y:S04]  /*0180*/  LDG.E R4, desc[UR4][R4.64] ;  /* 0x0000000404047981 */ /* 0x000ea8000c1e1900 */
[----:B------:R-:W2:Y:S02]  /*0190*/  LDG.E R11, desc[UR4][R6.64] ;  /* 0x00000004060b7981 */ /* 0x000ea4000c1e1900 */
[----:B--2---:R-:W-:-:S05]  /*01a0*/  IADD3 R11, PT, PT, R4, R11, RZ ;  /* 0x0000000b040b7210 */ /* 0x004fca0007ffe0ff */
[----:B------:R0:W-:Y:S02]  /*01b0*/  STG.E desc[UR4][R6.64], R11 ;  /* 0x0000000b06007986 */ /* 0x0001e4000c101904 */
.L_x_5:
[----:B------:R-:W-:Y:S05]  /*01c0*/  BSYNC.RECONVERGENT B0 ;  /* 0x0000000000007941 */ /* 0x000fea0003800200 */
.L_x_4:
[----:B------:R-:W-:Y:S01]  /*01d0*/  BAR.SYNC.DEFER_BLOCKING 0x0 ;  /* 0x0000000000007b1d */ /* 0x000fe20000010000 */
[C---:B------:R-:W-:Y:S01]  /*01e0*/  ISETP.GE.U32.AND P0, PT, R10.reuse, R12, PT ;  /* 0x0000000c0a00720c */ /* 0x040fe20003f06070 */
[----:B------:R-:W-:-:S12]  /*01f0*/  IMAD.SHL.U32 R10, R10, 0x2, RZ ;  /* 0x000000020a0a7824 */ /* 0x000fd800078e00ff */
[----:B------:R-:W-:Y:S05]  /*0200*/  @!P0 BRA `(.L_x_6) ;  /* 0xfffffffc00a88947 */ /* 0x000fea000383ffff */
[----:B------:R-:W-:-:S13]  /*0210*/  ISETP.NE.AND P0, PT, R13, RZ, PT ;  /* 0x000000ff0d00720c */ /* 0x000fda0003f05270 */
[----:B------:R-:W-:Y:S05]  /*0220*/  @P0 EXIT ;  /* 0x000000000000094d */ /* 0x000fea0003800000 */
[----:B----4-:R-:W1:Y:S02]  /*0230*/  LDC.64 R2, c[0x0][0x380] ;  /* 0x0000e000ff027b82 */ /* 0x010e640000000a00 */
[----:B-1----:R-:W-:-:S06]  /*0240*/  IMAD.WIDE R2, R9, 0x4, R2 ;  /* 0x0000000409027825 */ /* 0x002fcc00078e0202 */
[----:B------:R-:W2:Y:S01]  /*0250*/  LDG.E R3, desc[UR4][R2.64] ;  /* 0x0000000402037981 */ /* 0x000ea2000c1e1900 */
[----:B------:R-:W2:Y:S03]  /*0260*/  LDC.64 R4, c[0x0][0x388] ;  /* 0x0000e200ff047b82 */ /* 0x000ea60000000a00 */
[----:B--2---:R-:W-:Y:S01]  /*0270*/  REDG.E.ADD.STRONG.GPU desc[UR4][R4.64], R3 ;  /* 0x000000030400798e */ /* 0x004fe2000c12e104 */
[----:B------:R-:W-:Y:S05]  /*0280*/  EXIT ;  /* 0x000000000000794d */ /* 0x000fea0003800000 */
.L_x_7:
        /* <DEDUP_REMOVED lines=15> */
.L_x_13:


//--------------------- .text._Z17reduceBlksKernel1PiS_i --------------------------
	.section	.text._Z17reduceBlksKernel1PiS_i,"ax",@progbits
	.align	128
        .global         _Z17reduceBlksKernel1PiS_i
        .type           _Z17reduceBlksKernel1PiS_i,@function
        .size           _Z17reduceBlksKernel1PiS_i,(.L_x_14 - _Z17reduceBlksKernel1PiS_i)
        .other          _Z17reduceBlksKernel1PiS_i,@"STO_CUDA_ENTRY STV_DEFAULT"
_Z17reduceBlksKernel1PiS_i:
.text._Z17reduceBlksKernel1PiS_i:
[----:B------:R-:W-:Y:S08]  /*0000*/  LDC R1, c[0x0][0x37c] ;  /* 0x0000df00ff017b82 */ /* 0x000ff00000000800 */
[----:B------:R-:W0:Y:S01]  /*0010*/  S2UR UR6, SR_CTAID.X ;  /* 0x00000000000679c3 */ /* 0x000e220000002500 */
[----:B------:R-:W1:Y:S01]  /*0020*/  S2R R6, SR_TID.X ;  /* 0x0000000000067919 */ /* 0x000e620000002100 */
[----:B------:R-:W2:Y:S06]  /*0030*/  LDCU.64 UR4, c[0x0][0x358] ;  /* 0x00006b00ff0477ac */ /* 0x000eac0008000a00 */
[----:B------:R-:W0:Y:S08]  /*0040*/  LDC R13, c[0x0][0x360] ;  /* 0x0000d800ff0d7b82 */ /* 0x000e300000000800 */
[----:B------:R-:W3:Y:S01]  /*0050*/  LDC.64 R2, c[0x0][0x380] ;  /* 0x0000e000ff027b82 */ /* 0x000ee20000000a00 */
[----:B0-----:R-:W-:Y:S01]  /*0060*/  IMAD R0, R13, UR6, RZ ;  /* 0x000000060d007c24 */ /* 0x001fe2000f8e02ff */
[----:B------:R-:W0:Y:S04]  /*0070*/  LDCU UR6, c[0x0][0x390] ;  /* 0x00007200ff0677ac */ /* 0x000e280008000800 */
[----:B------:R-:W-:Y:S01]  /*0080*/  SHF.L.U32 R7, R0, 0x1, RZ ;  /* 0x0000000100077819 */ /* 0x000fe200000006ff */
[----:B------:R-:W-:-:S03]  /*0090*/  IMAD.MOV.U32 R0, RZ, RZ, 0x1 ;  /* 0x00000001ff007424 */ /* 0x000fc600078e00ff */
[----:B-1----:R-:W-:-:S05]  /*00a0*/  LEA R9, R6, R7, 0x1 ;  /* 0x0000000706097211 */ /* 0x002fca00078e08ff */
[----:B--23--:R-:W-:-:S07]  /*00b0*/  IMAD.WIDE R2, R9, 0x4, R2 ;  /* 0x0000000409027825 */ /* 0x00cfce00078e0202 */
.L_x_10:
[----:B------:R-:W-:Y:S01]  /*00c0*/  IADD3 R4, PT, PT, R0, -0x1, RZ ;  /* 0xffffffff00047810 */ /* 0x000fe20007ffe0ff */
[----:B------:R-:W-:Y:S01]  /*00d0*/  IMAD.IADD R5, R9, 0x1, R0 ;  /* 0x0000000109057824 */ /* 0x000fe200078e0200 */
[----:B------:R-:W-:Y:S02]  /*00e0*/  BSSY.RECONVERGENT B0, `(.L_x_8) ;  /* 0x0000009000007945 */ /* 0x000fe40003800200 */
[----:B------:R-:W-:-:S04]  /*00f0*/  LOP3.LUT P0, RZ, R4, R6, RZ, 0xc0, !PT ;  /* 0x0000000604ff7212 */ /* 0x000fc8000780c0ff */
[----:B0-----:R-:W-:-:S13]  /*0100*/  ISETP.GE.OR P0, PT, R5, UR6, P0 ;  /* 0x0000000605007c0c */ /* 0x001fda0008706670 */
[----:B------:R-:W-:Y:S05]  /*0110*/  @P0 BRA `(.L_x_9) ;  /* 0x0000000000140947 */ /* 0x000fea0003800000 */
[----:B------:R-:W-:Y:S01]  /*0120*/  IMAD.WIDE.U32 R4, R0, 0x4, R2 ;  /* 0x0000000400047825 */ /* 0x000fe200078e0002 */
[----:B------:R-:W2:Y:S05]  /*0130*/  LDG.E R11, desc[UR4][R2.64] ;  /* 0x00000004020b7981 */ /* 0x000eaa000c1e1900 */
[----:B------:R-:W2:Y:S02]  /*0140*/  LDG.E R4, desc[UR4][R4.64] ;  /* 0x0000000404047981 */ /* 0x000ea4000c1e1900 */
[----:B--2---:R-:W-:-:S05]  /*0150*/  IADD3 R11, PT, PT, R4, R11, RZ ;  /* 0x0000000b040b7210 */ /* 0x004fca0007ffe0ff */
[----:B------:R0:W-:Y:S02]  /*0160*/  STG.E desc[UR4][R2.64], R11 ;  /* 0x0000000b02007986 */ /* 0x0001e4000c101904 */
.L_x_9:
[----:B------:R-:W-:Y:S05]  /*0170*/  BSYNC.RECONVERGENT B0 ;  /* 0x0000000000007941 */ /* 0x000fea0003800200 */
.L_x_8:
[----:B------:R-:W-:Y:S01]  /*0180*/  BAR.SYNC.DEFER_BLOCKING 0x0 ;  /* 0x0000000000007b1d */ /* 0x000fe20000010000 */
[C---:B------:R-:W-:Y:S01]  /*0190*/  ISETP.GE.U32.AND P0, PT, R0.reuse, R13, PT ;  /* 0x0000000d0000720c */ /* 0x040fe20003f06070 */
[----:B------:R-:W-:-:S12]  /*01a0*/  IMAD.SHL.U32 R0, R0, 0x2, RZ ;  /* 0x0000000200007824 */ /* 0x000fd800078e00ff */
[----:B------:R-:W-:Y:S05]  /*01b0*/  @!P0 BRA `(.L_x_10) ;  /* 0xfffffffc00c08947 */ /* 0x000fea000383ffff */
        /* <DEDUP_REMOVED lines=8> */
.L_x_11:
        /* <DEDUP_REMOVED lines=12> */
.L_x_14:


//--------------------- .nv.shared.reserved.0     --------------------------
	.section	.nv.shared.reserved.0,"aw",@nobits
	.weak		__nv_reservedSMEM_offset_0_alias
	.size		__nv_reservedSMEM_offset_0_alias, 0, 64
	.other		__nv_reservedSMEM_offset_0_alias,@"STO_CUDA_RESERVED_SHARED STV_DEFAULT"
__nv_reservedSMEM_offset_0_alias:
	.zero		0
	.zero		64


//--------------------- .nv.constant0._Z17reduceBlksKernel3PiS_i --------------------------
	.section	.nv.constant0._Z17reduceBlksKernel3PiS_i,"a",@progbits
	.sectionflags	@""
	.align	4
.nv.constant0._Z17reduceBlksKernel3PiS_i:
	.zero		916


//--------------------- .nv.constant0._Z17reduceBlksKernel2PiS_i --------------------------
	.section	.nv.constant0._Z17reduceBlksKernel2PiS_i,"a",@progbits
	.sectionflags	@""
	.align	4
.nv.constant0._Z17reduceBlksKernel2PiS_i:
	.zero		916


//--------------------- .nv.constant0._Z17reduceBlksKernel1PiS_i --------------------------
	.section	.nv.constant0._Z17reduceBlksKernel1PiS_i,"a",@progbits
	.sectionflags	@""
	.align	4
.nv.constant0._Z17reduceBlksKernel1PiS_i:
	.zero		916


//--------------------- SYMBOLS --------------------------

	.type		.nv.reservedSmem.offset0,@object
	.size		.nv.reservedSmem.offset0,0x4
